//
// Generated by NVIDIA NVVM Compiler
//
// Compiler Build ID: CL-36424714
// Cuda compilation tools, release 13.0, V13.0.88
// Based on NVVM 20.0.0
//

.version 9.0
.target sm_100
.address_size 64

	// .globl	default_function_kernel
// _ZZ23default_function_kernelE15pad_temp_shared has been demoted
// _ZZ23default_function_kernelE13kernel_shared has been demoted

.visible .entry default_function_kernel(
	.param .u64 .ptr .align 1 default_function_kernel_param_0,
	.param .u64 .ptr .align 1 default_function_kernel_param_1,
	.param .u64 .ptr .align 1 default_function_kernel_param_2
)
.maxntid 16
{
	.reg .pred 	%p<3>;
	.reg .b32 	%r<49>;
	.reg .b32 	%f<296>;
	.reg .b64 	%rd<18>;
	// demoted variable
	.shared .align 4 .b8 _ZZ23default_function_kernelE15pad_temp_shared[128];
	// demoted variable
	.shared .align 4 .b8 _ZZ23default_function_kernelE13kernel_shared[2304];
	ld.param.u64 	%rd5, [default_function_kernel_param_0];
	ld.param.u64 	%rd6, [default_function_kernel_param_1];
	ld.param.u64 	%rd7, [default_function_kernel_param_2];
	cvta.to.global.u64 	%rd8, %rd6;
	cvta.to.global.u64 	%rd9, %rd7;
	mov.u32 	%r1, %ctaid.z;
	shl.b32 	%r16, %r1, 20;
	mov.u32 	%r2, %tid.z;
	shl.b32 	%r17, %r2, 14;
	or.b32  	%r18, %r16, %r17;
	mov.u32 	%r3, %ctaid.y;
	shl.b32 	%r19, %r3, 9;
	shl.b32 	%r20, %r2, 8;
	and.b32  	%r21, %r20, 768;
	mov.u32 	%r4, %ctaid.x;
	mov.u32 	%r5, %tid.x;
	add.s32 	%r22, %r4, %r5;
	shl.b32 	%r23, %r22, 1;
	shl.b32 	%r24, %r2, 2;
	shl.b32 	%r25, %r5, 1;
	add.s32 	%r26, %r24, %r25;
	and.b32  	%r27, %r1, 1;
	setp.eq.b32 	%p1, %r27, 1;
	selp.b32 	%r28, 9216, 0, %p1;
	mul.lo.s32 	%r29, %r2, 1152;
	mad.lo.s32 	%r30, %r5, 576, %r29;
	add.s32 	%r31, %r30, %r28;
	mul.lo.s32 	%r32, %r2, 72;
	mad.lo.s32 	%r33, %r5, 36, %r32;
	mov.u32 	%r34, _ZZ23default_function_kernelE13kernel_shared;
	add.s32 	%r6, %r34, %r32;
	shl.b32 	%r35, %r26, 2;
	mov.u32 	%r36, _ZZ23default_function_kernelE15pad_temp_shared;
	add.s32 	%r7, %r36, %r35;
	shl.b32 	%r37, %r33, 2;
	add.s32 	%r8, %r34, %r37;
	shl.b32 	%r38, %r5, 2;
	add.s32 	%r9, %r36, %r38;
	add.s64 	%rd1, %rd8, 4;
	and.b32  	%r39, %r18, 2145583104;
	add.s32 	%r40, %r39, %r19;
	add.s32 	%r41, %r40, %r21;
	add.s32 	%r47, %r41, %r23;
	mul.wide.u32 	%rd10, %r31, 4;
	add.s64 	%rd11, %rd10, %rd9;
	add.s64 	%rd17, %rd11, 1220;
	mov.b32 	%r48, 0;
	mov.f32 	%f288, 0f00000000;
	mov.f32 	%f289, %f288;
	mov.f32 	%f290, %f288;
	mov.f32 	%f291, %f288;
	mov.f32 	%f292, %f288;
	mov.f32 	%f293, %f288;
	mov.f32 	%f294, %f288;
	mov.f32 	%f295, %f288;
$L__BB0_1:
	mul.wide.s32 	%rd12, %r47, 4;
	add.s64 	%rd13, %rd1, %rd12;
	bar.sync 	0;
	ld.global.nc.f32 	%f18, [%rd13+-4];
	st.shared.f32 	[%r7], %f18;
	ld.global.nc.f32 	%f19, [%rd13];
	st.shared.f32 	[%r7+4], %f19;
	ld.global.nc.f32 	%f20, [%rd17+-1220];
	st.shared.f32 	[%r8], %f20;
	ld.global.nc.f32 	%f21, [%rd17+-1216];
	st.shared.f32 	[%r8+4], %f21;
	ld.global.nc.f32 	%f22, [%rd17+-1212];
	st.shared.f32 	[%r8+8], %f22;
	ld.global.nc.f32 	%f23, [%rd17+-1208];
	st.shared.f32 	[%r8+12], %f23;
	ld.global.nc.f32 	%f24, [%rd17+-1204];
	st.shared.f32 	[%r8+16], %f24;
	ld.global.nc.f32 	%f25, [%rd17+-1200];
	st.shared.f32 	[%r8+20], %f25;
	ld.global.nc.f32 	%f26, [%rd17+-1196];
	st.shared.f32 	[%r8+24], %f26;
	ld.global.nc.f32 	%f27, [%rd17+-1192];
	st.shared.f32 	[%r8+28], %f27;
	ld.global.nc.f32 	%f28, [%rd17+-1188];
	st.shared.f32 	[%r8+32], %f28;
	ld.global.nc.f32 	%f29, [%rd17+-1184];
	st.shared.f32 	[%r8+36], %f29;
	ld.global.nc.f32 	%f30, [%rd17+-1180];
	st.shared.f32 	[%r8+40], %f30;
	ld.global.nc.f32 	%f31, [%rd17+-1176];
	st.shared.f32 	[%r8+44], %f31;
	ld.global.nc.f32 	%f32, [%rd17+-1172];
	st.shared.f32 	[%r8+48], %f32;
	ld.global.nc.f32 	%f33, [%rd17+-1168];
	st.shared.f32 	[%r8+52], %f33;
	ld.global.nc.f32 	%f34, [%rd17+-1164];
	st.shared.f32 	[%r8+56], %f34;
	ld.global.nc.f32 	%f35, [%rd17+-1160];
	st.shared.f32 	[%r8+60], %f35;
	ld.global.nc.f32 	%f36, [%rd17+-1156];
	st.shared.f32 	[%r8+64], %f36;
	ld.global.nc.f32 	%f37, [%rd17+-1152];
	st.shared.f32 	[%r8+68], %f37;
	ld.global.nc.f32 	%f38, [%rd17+-68];
	st.shared.f32 	[%r8+72], %f38;
	ld.global.nc.f32 	%f39, [%rd17+-64];
	st.shared.f32 	[%r8+76], %f39;
	ld.global.nc.f32 	%f40, [%rd17+-60];
	st.shared.f32 	[%r8+80], %f40;
	ld.global.nc.f32 	%f41, [%rd17+-56];
	st.shared.f32 	[%r8+84], %f41;
	ld.global.nc.f32 	%f42, [%rd17+-52];
	st.shared.f32 	[%r8+88], %f42;
	ld.global.nc.f32 	%f43, [%rd17+-48];
	st.shared.f32 	[%r8+92], %f43;
	ld.global.nc.f32 	%f44, [%rd17+-44];
	st.shared.f32 	[%r8+96], %f44;
	ld.global.nc.f32 	%f45, [%rd17+-40];
	st.shared.f32 	[%r8+100], %f45;
	ld.global.nc.f32 	%f46, [%rd17+-36];
	st.shared.f32 	[%r8+104], %f46;
	ld.global.nc.f32 	%f47, [%rd17+-32];
	st.shared.f32 	[%r8+108], %f47;
	ld.global.nc.f32 	%f48, [%rd17+-28];
	st.shared.f32 	[%r8+112], %f48;
	ld.global.nc.f32 	%f49, [%rd17+-24];
	st.shared.f32 	[%r8+116], %f49;
	ld.global.nc.f32 	%f50, [%rd17+-20];
	st.shared.f32 	[%r8+120], %f50;
	ld.global.nc.f32 	%f51, [%rd17+-16];
	st.shared.f32 	[%r8+124], %f51;
	ld.global.nc.f32 	%f52, [%rd17+-12];
	st.shared.f32 	[%r8+128], %f52;
	ld.global.nc.f32 	%f53, [%rd17+-8];
	st.shared.f32 	[%r8+132], %f53;
	ld.global.nc.f32 	%f54, [%rd17+-4];
	st.shared.f32 	[%r8+136], %f54;
	ld.global.nc.f32 	%f55, [%rd17];
	st.shared.f32 	[%r8+140], %f55;
	bar.sync 	0;
	ld.shared.f32 	%f56, [%r6+1728];
	ld.shared.f32 	%f57, [%r6+1152];
	ld.shared.f32 	%f58, [%r6+576];
	ld.shared.f32 	%f59, [%r6];
	ld.shared.f32 	%f60, [%r9];
	fma.rn.f32 	%f61, %f60, %f59, %f295;
	fma.rn.f32 	%f62, %f60, %f58, %f293;
	fma.rn.f32 	%f63, %f60, %f57, %f291;
	fma.rn.f32 	%f64, %f60, %f56, %f289;
	ld.shared.f32 	%f65, [%r9+16];
	fma.rn.f32 	%f66, %f65, %f59, %f294;
	fma.rn.f32 	%f67, %f65, %f58, %f292;
	fma.rn.f32 	%f68, %f65, %f57, %f290;
	fma.rn.f32 	%f69, %f65, %f56, %f288;
	ld.shared.f32 	%f70, [%r6+1732];
	ld.shared.f32 	%f71, [%r6+1156];
	ld.shared.f32 	%f72, [%r6+580];
	ld.shared.f32 	%f73, [%r6+4];
	ld.shared.f32 	%f74, [%r9+4];
	fma.rn.f32 	%f75, %f74, %f73, %f61;
	fma.rn.f32 	%f76, %f74, %f72, %f62;
	fma.rn.f32 	%f77, %f74, %f71, %f63;
	fma.rn.f32 	%f78, %f74, %f70, %f64;
	ld.shared.f32 	%f79, [%r9+20];
	fma.rn.f32 	%f80, %f79, %f73, %f66;
	fma.rn.f32 	%f81, %f79, %f72, %f67;
	fma.rn.f32 	%f82, %f79, %f71, %f68;
	fma.rn.f32 	%f83, %f79, %f70, %f69;
	ld.shared.f32 	%f84, [%r6+1736];
	ld.shared.f32 	%f85, [%r6+1160];
	ld.shared.f32 	%f86, [%r6+584];
	ld.shared.f32 	%f87, [%r6+8];
	ld.shared.f32 	%f88, [%r9+8];
	fma.rn.f32 	%f89, %f88, %f87, %f75;
	fma.rn.f32 	%f90, %f88, %f86, %f76;
	fma.rn.f32 	%f91, %f88, %f85, %f77;
	fma.rn.f32 	%f92, %f88, %f84, %f78;
	ld.shared.f32 	%f93, [%r9+24];
	fma.rn.f32 	%f94, %f93, %f87, %f80;
	fma.rn.f32 	%f95, %f93, %f86, %f81;
	fma.rn.f32 	%f96, %f93, %f85, %f82;
	fma.rn.f32 	%f97, %f93, %f84, %f83;
	ld.shared.f32 	%f98, [%r6+1740];
	ld.shared.f32 	%f99, [%r6+1164];
	ld.shared.f32 	%f100, [%r6+588];
	ld.shared.f32 	%f101, [%r6+12];
	fma.rn.f32 	%f102, %f65, %f101, %f89;
	fma.rn.f32 	%f103, %f65, %f100, %f90;
	fma.rn.f32 	%f104, %f65, %f99, %f91;
	fma.rn.f32 	%f105, %f65, %f98, %f92;
	ld.shared.f32 	%f106, [%r9+32];
	fma.rn.f32 	%f107, %f106, %f101, %f94;
	fma.rn.f32 	%f108, %f106, %f100, %f95;
	fma.rn.f32 	%f109, %f106, %f99, %f96;
	fma.rn.f32 	%f110, %f106, %f98, %f97;
	ld.shared.f32 	%f111, [%r6+1744];
	ld.shared.f32 	%f112, [%r6+1168];
	ld.shared.f32 	%f113, [%r6+592];
	ld.shared.f32 	%f114, [%r6+16];
	fma.rn.f32 	%f115, %f79, %f114, %f102;
	fma.rn.f32 	%f116, %f79, %f113, %f103;
	fma.rn.f32 	%f117, %f79, %f112, %f104;
	fma.rn.f32 	%f118, %f79, %f111, %f105;
	ld.shared.f32 	%f119, [%r9+36];
	fma.rn.f32 	%f120, %f119, %f114, %f107;
	fma.rn.f32 	%f121, %f119, %f113, %f108;
	fma.rn.f32 	%f122, %f119, %f112, %f109;
	fma.rn.f32 	%f123, %f119, %f111, %f110;
	ld.shared.f32 	%f124, [%r6+1748];
	ld.shared.f32 	%f125, [%r6+1172];
	ld.shared.f32 	%f126, [%r6+596];
	ld.shared.f32 	%f127, [%r6+20];
	fma.rn.f32 	%f128, %f93, %f127, %f115;
	fma.rn.f32 	%f129, %f93, %f126, %f116;
	fma.rn.f32 	%f130, %f93, %f125, %f117;
	fma.rn.f32 	%f131, %f93, %f124, %f118;
	ld.shared.f32 	%f132, [%r9+40];
	fma.rn.f32 	%f133, %f132, %f127, %f120;
	fma.rn.f32 	%f134, %f132, %f126, %f121;
	fma.rn.f32 	%f135, %f132, %f125, %f122;
	fma.rn.f32 	%f136, %f132, %f124, %f123;
	ld.shared.f32 	%f137, [%r6+1752];
	ld.shared.f32 	%f138, [%r6+1176];
	ld.shared.f32 	%f139, [%r6+600];
	ld.shared.f32 	%f140, [%r6+24];
	fma.rn.f32 	%f141, %f106, %f140, %f128;
	fma.rn.f32 	%f142, %f106, %f139, %f129;
	fma.rn.f32 	%f143, %f106, %f138, %f130;
	fma.rn.f32 	%f144, %f106, %f137, %f131;
	ld.shared.f32 	%f145, [%r9+48];
	fma.rn.f32 	%f146, %f145, %f140, %f133;
	fma.rn.f32 	%f147, %f145, %f139, %f134;
	fma.rn.f32 	%f148, %f145, %f138, %f135;
	fma.rn.f32 	%f149, %f145, %f137, %f136;
	ld.shared.f32 	%f150, [%r6+1756];
	ld.shared.f32 	%f151, [%r6+1180];
	ld.shared.f32 	%f152, [%r6+604];
	ld.shared.f32 	%f153, [%r6+28];
	fma.rn.f32 	%f154, %f119, %f153, %f141;
	fma.rn.f32 	%f155, %f119, %f152, %f142;
	fma.rn.f32 	%f156, %f119, %f151, %f143;
	fma.rn.f32 	%f157, %f119, %f150, %f144;
	ld.shared.f32 	%f158, [%r9+52];
	fma.rn.f32 	%f159, %f158, %f153, %f146;
	fma.rn.f32 	%f160, %f158, %f152, %f147;
	fma.rn.f32 	%f161, %f158, %f151, %f148;
	fma.rn.f32 	%f162, %f158, %f150, %f149;
	ld.shared.f32 	%f163, [%r6+1760];
	ld.shared.f32 	%f164, [%r6+1184];
	ld.shared.f32 	%f165, [%r6+608];
	ld.shared.f32 	%f166, [%r6+32];
	fma.rn.f32 	%f167, %f132, %f166, %f154;
	fma.rn.f32 	%f168, %f132, %f165, %f155;
	fma.rn.f32 	%f169, %f132, %f164, %f156;
	fma.rn.f32 	%f170, %f132, %f163, %f157;
	ld.shared.f32 	%f171, [%r9+56];
	fma.rn.f32 	%f172, %f171, %f166, %f159;
	fma.rn.f32 	%f173, %f171, %f165, %f160;
	fma.rn.f32 	%f174, %f171, %f164, %f161;
	fma.rn.f32 	%f175, %f171, %f163, %f162;
	ld.shared.f32 	%f176, [%r6+1764];
	ld.shared.f32 	%f177, [%r6+1188];
	ld.shared.f32 	%f178, [%r6+612];
	ld.shared.f32 	%f179, [%r6+36];
	ld.shared.f32 	%f180, [%r9+64];
	fma.rn.f32 	%f181, %f180, %f179, %f167;
	fma.rn.f32 	%f182, %f180, %f178, %f168;
	fma.rn.f32 	%f183, %f180, %f177, %f169;
	fma.rn.f32 	%f184, %f180, %f176, %f170;
	ld.shared.f32 	%f185, [%r9+80];
	fma.rn.f32 	%f186, %f185, %f179, %f172;
	fma.rn.f32 	%f187, %f185, %f178, %f173;
	fma.rn.f32 	%f188, %f185, %f177, %f174;
	fma.rn.f32 	%f189, %f185, %f176, %f175;
	ld.shared.f32 	%f190, [%r6+1768];
	ld.shared.f32 	%f191, [%r6+1192];
	ld.shared.f32 	%f192, [%r6+616];
	ld.shared.f32 	%f193, [%r6+40];
	ld.shared.f32 	%f194, [%r9+68];
	fma.rn.f32 	%f195, %f194, %f193, %f181;
	fma.rn.f32 	%f196, %f194, %f192, %f182;
	fma.rn.f32 	%f197, %f194, %f191, %f183;
	fma.rn.f32 	%f198, %f194, %f190, %f184;
	ld.shared.f32 	%f199, [%r9+84];
	fma.rn.f32 	%f200, %f199, %f193, %f186;
	fma.rn.f32 	%f201, %f199, %f192, %f187;
	fma.rn.f32 	%f202, %f199, %f191, %f188;
	fma.rn.f32 	%f203, %f199, %f190, %f189;
	ld.shared.f32 	%f204, [%r6+1772];
	ld.shared.f32 	%f205, [%r6+1196];
	ld.shared.f32 	%f206, [%r6+620];
	ld.shared.f32 	%f207, [%r6+44];
	ld.shared.f32 	%f208, [%r9+72];
	fma.rn.f32 	%f209, %f208, %f207, %f195;
	fma.rn.f32 	%f210, %f208, %f206, %f196;
	fma.rn.f32 	%f211, %f208, %f205, %f197;
	fma.rn.f32 	%f212, %f208, %f204, %f198;
	ld.shared.f32 	%f213, [%r9+88];
	fma.rn.f32 	%f214, %f213, %f207, %f200;
	fma.rn.f32 	%f215, %f213, %f206, %f201;
	fma.rn.f32 	%f216, %f213, %f205, %f202;
	fma.rn.f32 	%f217, %f213, %f204, %f203;
	ld.shared.f32 	%f218, [%r6+1776];
	ld.shared.f32 	%f219, [%r6+1200];
	ld.shared.f32 	%f220, [%r6+624];
	ld.shared.f32 	%f221, [%r6+48];
	fma.rn.f32 	%f222, %f185, %f221, %f209;
	fma.rn.f32 	%f223, %f185, %f220, %f210;
	fma.rn.f32 	%f224, %f185, %f219, %f211;
	fma.rn.f32 	%f225, %f185, %f218, %f212;
	ld.shared.f32 	%f226, [%r9+96];
	fma.rn.f32 	%f227, %f226, %f221, %f214;
	fma.rn.f32 	%f228, %f226, %f220, %f215;
	fma.rn.f32 	%f229, %f226, %f219, %f216;
	fma.rn.f32 	%f230, %f226, %f218, %f217;
	ld.shared.f32 	%f231, [%r6+1780];
	ld.shared.f32 	%f232, [%r6+1204];
	ld.shared.f32 	%f233, [%r6+628];
	ld.shared.f32 	%f234, [%r6+52];
	fma.rn.f32 	%f235, %f199, %f234, %f222;
	fma.rn.f32 	%f236, %f199, %f233, %f223;
	fma.rn.f32 	%f237, %f199, %f232, %f224;
	fma.rn.f32 	%f238, %f199, %f231, %f225;
	ld.shared.f32 	%f239, [%r9+100];
	fma.rn.f32 	%f240, %f239, %f234, %f227;
	fma.rn.f32 	%f241, %f239, %f233, %f228;
	fma.rn.f32 	%f242, %f239, %f232, %f229;
	fma.rn.f32 	%f243, %f239, %f231, %f230;
	ld.shared.f32 	%f244, [%r6+1784];
	ld.shared.f32 	%f245, [%r6+1208];
	ld.shared.f32 	%f246, [%r6+632];
	ld.shared.f32 	%f247, [%r6+56];
	fma.rn.f32 	%f248, %f213, %f247, %f235;
	fma.rn.f32 	%f249, %f213, %f246, %f236;
	fma.rn.f32 	%f250, %f213, %f245, %f237;
	fma.rn.f32 	%f251, %f213, %f244, %f238;
	ld.shared.f32 	%f252, [%r9+104];
	fma.rn.f32 	%f253, %f252, %f247, %f240;
	fma.rn.f32 	%f254, %f252, %f246, %f241;
	fma.rn.f32 	%f255, %f252, %f245, %f242;
	fma.rn.f32 	%f256, %f252, %f244, %f243;
	ld.shared.f32 	%f257, [%r6+1788];
	ld.shared.f32 	%f258, [%r6+1212];
	ld.shared.f32 	%f259, [%r6+636];
	ld.shared.f32 	%f260, [%r6+60];
	fma.rn.f32 	%f261, %f226, %f260, %f248;
	fma.rn.f32 	%f262, %f226, %f259, %f249;
	fma.rn.f32 	%f263, %f226, %f258, %f250;
	fma.rn.f32 	%f264, %f226, %f257, %f251;
	ld.shared.f32 	%f265, [%r9+112];
	fma.rn.f32 	%f266, %f265, %f260, %f253;
	fma.rn.f32 	%f267, %f265, %f259, %f254;
	fma.rn.f32 	%f268, %f265, %f258, %f255;
	fma.rn.f32 	%f269, %f265, %f257, %f256;
	ld.shared.f32 	%f270, [%r6+1792];
	ld.shared.f32 	%f271, [%r6+1216];
	ld.shared.f32 	%f272, [%r6+640];
	ld.shared.f32 	%f273, [%r6+64];
	fma.rn.f32 	%f274, %f239, %f273, %f261;
	fma.rn.f32 	%f275, %f239, %f272, %f262;
	fma.rn.f32 	%f276, %f239, %f271, %f263;
	fma.rn.f32 	%f277, %f239, %f270, %f264;
	ld.shared.f32 	%f278, [%r9+116];
	fma.rn.f32 	%f279, %f278, %f273, %f266;
	fma.rn.f32 	%f280, %f278, %f272, %f267;
	fma.rn.f32 	%f281, %f278, %f271, %f268;
	fma.rn.f32 	%f282, %f278, %f270, %f269;
	ld.shared.f32 	%f283, [%r6+1796];
	ld.shared.f32 	%f284, [%r6+1220];
	ld.shared.f32 	%f285, [%r6+644];
	ld.shared.f32 	%f286, [%r6+68];
	fma.rn.f32 	%f295, %f252, %f286, %f274;
	fma.rn.f32 	%f293, %f252, %f285, %f275;
	fma.rn.f32 	%f291, %f252, %f284, %f276;
	fma.rn.f32 	%f289, %f252, %f283, %f277;
	ld.shared.f32 	%f287, [%r9+120];
	fma.rn.f32 	%f294, %f287, %f286, %f279;
	fma.rn.f32 	%f292, %f287, %f285, %f280;
	fma.rn.f32 	%f290, %f287, %f284, %f281;
	fma.rn.f32 	%f288, %f287, %f283, %f282;
	add.s32 	%r48, %r48, 1;
	add.s32 	%r47, %r47, 131072;
	add.s64 	%rd17, %rd17, 72;
	setp.ne.s32 	%p2, %r48, 16;
	@%p2 bra 	$L__BB0_1;
	shl.b32 	%r42, %r4, 1;
	mad.lo.s32 	%r43, %r2, 64516, %r5;
	mad.lo.s32 	%r44, %r1, 2064512, %r43;
	mad.lo.s32 	%r45, %r3, 508, %r44;
	add.s32 	%r46, %r45, %r42;
	cvta.to.global.u64 	%rd14, %rd5;
	mul.wide.u32 	%rd15, %r46, 4;
	add.s64 	%rd16, %rd14, %rd15;
	st.global.f32 	[%rd16], %f295;
	st.global.f32 	[%rd16+2064512], %f293;
	st.global.f32 	[%rd16+4129024], %f291;
	st.global.f32 	[%rd16+6193536], %f289;
	st.global.f32 	[%rd16+1016], %f294;
	st.global.f32 	[%rd16+2065528], %f292;
	st.global.f32 	[%rd16+4130040], %f290;
	st.global.f32 	[%rd16+6194552], %f288;
	ret;

}


// ===== COMPILED SASS (sm_100) =====

	.target	sm_100

	.elftype	@"ET_EXEC"


//--------------------- .note.nv.tkinfo           --------------------------
	.section	.note.nv.tkinfo,"",@"SHT_NOTE"
	.sectionflags	@"SHF_NOTE_NV_TKINFO"
	.tkinfo
        /*0018*/ 	.word	0x00000002
        /*0030*/ 	.string	""
        /*0030*/ 	.string	"ptxas"
        /*0030*/ 	.string	"Cuda compilation tools, release 13.0, V13.0.88"
        /*0030*/ 	.string	"Build cuda_13.0.r13.0/compiler.36424714_0"
        /*0030*/ 	.string	"-arch sm_100 -m 64 "



//--------------------- .note.nv.cuinfo           --------------------------
	.section	.note.nv.cuinfo,"",@"SHT_NOTE"
	.sectionflags	@"SHF_NOTE_NV_CUINFO"
        /*0018*/ 	.short	0x0002
        /*001a*/ 	.short	0x0064
        /*001c*/ 	.short	0x0082
	.zero		2


//--------------------- .nv.info                  --------------------------
	.section	.nv.info,"",@"SHT_CUDA_INFO"
	.align	4


	//----- nvinfo : EIATTR_REGCOUNT
	.align		4
        /*0000*/ 	.byte	0x04, 0x2f
        /*0002*/ 	.short	(.L_1 - .L_0)
	.align		4
.L_0:
        /*0004*/ 	.word	index@(default_function_kernel)
        /*0008*/ 	.word	0x00000040


	//----- nvinfo : EIATTR_FRAME_SIZE
	.align		4
.L_1:
        /*000c*/ 	.byte	0x04, 0x11
        /*000e*/ 	.short	(.L_3 - .L_2)
	.align		4
.L_2:
        /*0010*/ 	.word	index@(default_function_kernel)
        /*0014*/ 	.word	0x00000000


	//----- nvinfo : EIATTR_MIN_STACK_SIZE
	.align		4
.L_3:
        /*0018*/ 	.byte	0x04, 0x12
        /*001a*/ 	.short	(.L_5 - .L_4)
	.align		4
.L_4:
        /*001c*/ 	.word	index@(default_function_kernel)
        /*0020*/ 	.word	0x00000000
.L_5:


//--------------------- .nv.compat                --------------------------
	.section	.nv.compat,"",@"SHT_CUDA_COMPAT_INFO"
	.align	4
        /*0000*/ 	.byte	0x02, 0x09, 0x00, 0x00, 0x02, 0x02, 0x01, 0x00, 0x02, 0x05, 0x05, 0x00, 0x03, 0x07, 0x01, 0x01
        /*0010*/ 	.byte	0x02, 0x03, 0x00, 0x00, 0x02, 0x06, 0x01, 0x00, 0x04, 0x0b, 0x08, 0x00, 0x09, 0x00, 0x00, 0x00
        /*0020*/ 	.byte	0x00, 0x00, 0x00, 0x00


//--------------------- .nv.info.default_function_kernel --------------------------
	.section	.nv.info.default_function_kernel,"",@"SHT_CUDA_INFO"
	.sectionflags	@""
	.align	4


	//----- nvinfo : EIATTR_CUDA_API_VERSION
	.align		4
        /*0000*/ 	.byte	0x04, 0x37
        /*0002*/ 	.short	(.L_7 - .L_6)
.L_6:
        /*0004*/ 	.word	0x00000082


	//----- nvinfo : EIATTR_KPARAM_INFO
	.align		4
.L_7:
        /*0008*/ 	.byte	0x04, 0x17
        /*000a*/ 	.short	(.L_9 - .L_8)
.L_8:
        /*000c*/ 	.word	0x00000000
        /*0010*/ 	.short	0x0002
        /*0012*/ 	.short	0x0010
        /*0014*/ 	.byte	0x00, 0xf5, 0x21, 0x00


	//----- nvinfo : EIATTR_KPARAM_INFO
	.align		4
.L_9:
        /*0018*/ 	.byte	0x04, 0x17
        /*001a*/ 	.short	(.L_11 - .L_10)
.L_10:
        /*001c*/ 	.word	0x00000000
        /*0020*/ 	.short	0x0001
        /*0022*/ 	.short	0x0008
        /*0024*/ 	.byte	0x00, 0xf5, 0x21, 0x00


	//----- nvinfo : EIATTR_KPARAM_INFO
	.align		4
.L_11:
        /*0028*/ 	.byte	0x04, 0x17
        /*002a*/ 	.short	(.L_13 - .L_12)
.L_12:
        /*002c*/ 	.word	0x00000000
        /*0030*/ 	.short	0x0000
        /*0032*/ 	.short	0x0000
        /*0034*/ 	.byte	0x00, 0xf5, 0x21, 0x00


	//----- nvinfo : EIATTR_SPARSE_MMA_MASK
	.align		4
.L_13:
        /*0038*/ 	.byte	0x03, 0x50
        /*003a*/ 	.short	0x0000


	//----- nvinfo : EIATTR_MAXREG_COUNT
	.align		4
        /*003c*/ 	.byte	0x03, 0x1b
        /*003e*/ 	.short	0x00ff


	//----- nvinfo : EIATTR_NUM_BARRIERS
	.align		4
        /*0040*/ 	.byte	0x02, 0x4c
        /*0042*/ 	.byte	0x01
	.zero		1


	//----- nvinfo : EIATTR_MERCURY_ISA_VERSION
	.align		4
        /*0044*/ 	.byte	0x03, 0x5f
        /*0046*/ 	.short	0x0101


	//----- nvinfo : EIATTR_VRC_CTA_INIT_COUNT
	.align		4
        /*0048*/ 	.byte	0x02, 0x4a
	.zero		1
	.zero		1


	//----- nvinfo : EIATTR_EXIT_INSTR_OFFSETS
	.align		4
        /*004c*/ 	.byte	0x04, 0x1c
        /*004e*/ 	.short	(.L_15 - .L_14)


	//   ....[0]....
.L_14:
        /*0050*/ 	.word	0x00001470


	//----- nvinfo : EIATTR_MAX_THREADS
	.align		4
.L_15:
        /*0054*/ 	.byte	0x04, 0x05
        /*0056*/ 	.short	(.L_17 - .L_16)
.L_16:
        /*0058*/ 	.word	0x00000010
        /*005c*/ 	.word	0x00000001
        /*0060*/ 	.word	0x00000001


	//----- nvinfo : EIATTR_CBANK_PARAM_SIZE
	.align		4
.L_17:
        /*0064*/ 	.byte	0x03, 0x19
        /*0066*/ 	.short	0x0018


	//----- nvinfo : EIATTR_PARAM_CBANK
	.align		4
        /*0068*/ 	.byte	0x04, 0x0a
        /*006a*/ 	.short	(.L_19 - .L_18)
	.align		4
.L_18:
        /*006c*/ 	.word	index@(.nv.constant0.default_function_kernel)
        /*0070*/ 	.short	0x0380
        /*0072*/ 	.short	0x0018


	//----- nvinfo : EIATTR_SW_WAR
	.align		4
.L_19:
        /*0074*/ 	.byte	0x04, 0x36
        /*0076*/ 	.short	(.L_21 - .L_20)
.L_20:
        /*0078*/ 	.word	0x00000008
.L_21:


//--------------------- .nv.callgraph             --------------------------
	.section	.nv.callgraph,"",@"SHT_CUDA_CALLGRAPH"
	.align	4
	.sectionentsize	8
	.align		4
        /*0000*/ 	.word	0x00000000
	.align		4
        /*0004*/ 	.word	0xffffffff
	.align		4
        /*0008*/ 	.word	0x00000000
	.align		4
        /*000c*/ 	.word	0xfffffffe
	.align		4
        /*0010*/ 	.word	0x00000000
	.align		4
        /*0014*/ 	.word	0xfffffffd
	.align		4
        /*0018*/ 	.word	0x00000000
	.align		4
        /*001c*/ 	.word	0xfffffffc


//--------------------- .text.default_function_kernel --------------------------
	.section	.text.default_function_kernel,"ax",@progbits
	.align	128
        .global         default_function_kernel
        .type           default_function_kernel,@function
        .size           default_function_kernel,(.L_x_2 - default_function_kernel)
        .other          default_function_kernel,@"STO_CUDA_ENTRY STV_DEFAULT"
default_function_kernel:
.text.default_function_kernel:
[----:B------:R-:W-:Y:S01]  /*0000*/  LDC R1, c[0x0][0x37c] ;  /* 0x0000df00ff017b82 */ /* 0x000fe20000000800 */
[----:B------:R-:W0:Y:S07]  /*0010*/  S2R R0, SR_CTAID.Z ;  /* 0x0000000000007919 */ /* 0x000e2e0000002700 */
[----:B------:R-:W1:Y:S01]  /*0020*/  LDC.64 R2, c[0x0][0x390] ;  /* 0x0000e400ff027b82 */ /* 0x000e620000000a00 */
[----:B------:R-:W2:Y:S01]  /*0030*/  LDCU.64 UR4, c[0x0][0x388] ;  /* 0x00007100ff0477ac */ /* 0x000ea20008000a00 */
[----:B------:R-:W-:Y:S01]  /*0040*/  HFMA2 R53, -RZ, RZ, 0, 0 ;  /* 0x00000000ff357431 */ /* 0x000fe200000001ff */
[----:B------:R-:W3:Y:S01]  /*0050*/  S2R R42, SR_TID.Z ;  /* 0x00000000002a7919 */ /* 0x000ee20000002300 */
[----:B------:R-:W-:Y:S01]  /*0060*/  HFMA2 R57, -RZ, RZ, 0, 0 ;  /* 0x00000000ff397431 */ /* 0x000fe200000001ff */
[----:B------:R-:W-:Y:S01]  /*0070*/  CS2R R54, SRZ ;  /* 0x0000000000367805 */ /* 0x000fe2000001ff00 */
[----:B------:R-:W-:Y:S01]  /*0080*/  HFMA2 R49, -RZ, RZ, 0, 0 ;  /* 0x00000000ff317431 */ /* 0x000fe200000001ff */
[----:B------:R-:W4:Y:S01]  /*0090*/  S2R R43, SR_TID.X ;  /* 0x00000000002b7919 */ /* 0x000f220000002100 */
[----:B------:R-:W5:Y:S01]  /*00a0*/  S2UR UR6, SR_CgaCtaId ;  /* 0x00000000000679c3 */ /* 0x000f620000008800 */
[----:B------:R-:W-:Y:S01]  /*00b0*/  MOV R51, RZ ;  /* 0x000000ff00337202 */ /* 0x000fe20000000f00 */
[----:B------:R-:W1:Y:S01]  /*00c0*/  LDCU.64 UR10, c[0x0][0x358] ;  /* 0x00006b00ff0a77ac */ /* 0x000e620008000a00 */
[----:B------:R-:W1:Y:S01]  /*00d0*/  S2R R44, SR_CTAID.Y ;  /* 0x00000000002c7919 */ /* 0x000e620000002600 */
[----:B------:R-:W-:-:S02]  /*00e0*/  MOV R61, RZ ;  /* 0x000000ff003d7202 */ /* 0x000fc40000000f00 */
[----:B------:R-:W-:Y:S01]  /*00f0*/  MOV R59, RZ ;  /* 0x000000ff003b7202 */ /* 0x000fe20000000f00 */
[----:B------:R-:W1:Y:S01]  /*0100*/  S2R R46, SR_CTAID.X ;  /* 0x00000000002e7919 */ /* 0x000e620000002500 */
[----:B--2---:R-:W-:-:S03]  /*0110*/  UIADD3 UR7, UP0, UPT, UR4, 0x4, URZ ;  /* 0x0000000404077890 */ /* 0x004fc6000ff1e0ff */
[----:B------:R-:W-:Y:S01]  /*0120*/  UMOV UR4, 0x400 ;  /* 0x0000040000047882 */ /* 0x000fe20000000000 */
[----:B------:R-:W-:Y:S02]  /*0130*/  UIADD3.X UR8, UPT, UPT, URZ, UR5, URZ, UP0, !UPT ;  /* 0x00000005ff087290 */ /* 0x000fe400087fe4ff */
[----:B------:R-:W-:Y:S01]  /*0140*/  UIADD3 UR5, UPT, UPT, UR4, 0x80, URZ ;  /* 0x0000008004057890 */ /* 0x000fe2000fffe0ff */
[----:B0-----:R-:W-:-:S03]  /*0150*/  LOP3.LUT R4, R0, 0x1, RZ, 0xc0, !PT ;  /* 0x0000000100047812 */ /* 0x001fc600078ec0ff */
[----:B-----5:R-:W-:Y:S02]  /*0160*/  ULEA UR5, UR6, UR5, 0x18 ;  /* 0x0000000506057291 */ /* 0x020fe4000f8ec0ff */
[----:B------:R-:W-:Y:S01]  /*0170*/  ULEA UR4, UR6, UR4, 0x18 ;  /* 0x0000000406047291 */ /* 0x000fe2000f8ec0ff */
[----:B------:R-:W-:Y:S01]  /*0180*/  ISETP.NE.U32.AND P0, PT, R4, 0x1, PT ;  /* 0x000000010400780c */ /* 0x000fe20003f05070 */
[----:B---3--:R-:W-:Y:S01]  /*0190*/  IMAD R48, R42, 0x48, RZ ;  /* 0x000000482a307824 */ /* 0x008fe200078e02ff */
[----:B------:R-:W-:Y:S02]  /*01a0*/  SHF.L.U32 R4, R0, 0x14, RZ ;  /* 0x0000001400047819 */ /* 0x000fe400000006ff */
[C---:B----4-:R-:W-:Y:S01]  /*01b0*/  LEA R52, R42.reuse, R43, 0x1 ;  /* 0x0000002b2a347211 */ /* 0x050fe200078e08ff */
[C---:B------:R-:W-:Y:S01]  /*01c0*/  IMAD R45, R43.reuse, 0x24, R48 ;  /* 0x000000242b2d7824 */ /* 0x040fe200078e0230 */
[----:B------:R-:W-:Y:S02]  /*01d0*/  SHF.L.U32 R5, R42, 0xe, RZ ;  /* 0x0000000e2a057819 */ /* 0x000fe400000006ff */
[----:B------:R-:W-:Y:S01]  /*01e0*/  LEA R50, R43, UR4, 0x2 ;  /* 0x000000042b327c11 */ /* 0x000fe2000f8e10ff */
[----:B------:R-:W-:Y:S01]  /*01f0*/  IMAD R6, R52, 0x240, RZ ;  /* 0x0000024034067824 */ /* 0x000fe200078e02ff */
[----:B------:R-:W-:-:S02]  /*0200*/  LOP3.LUT R5, R4, 0x7fe30000, R5, 0xc8, !PT ;  /* 0x7fe3000004057812 */ /* 0x000fc400078ec805 */
[----:B------:R-:W-:Y:S02]  /*0210*/  SHF.L.U32 R4, R42, 0x8, RZ ;  /* 0x000000082a047819 */ /* 0x000fe400000006ff */
[C---:B------:R-:W-:Y:S02]  /*0220*/  IADD3 R7, PT, PT, R6.reuse, 0x2400, RZ ;  /* 0x0000240006077810 */ /* 0x040fe40007ffe0ff */
[----:B------:R-:W-:Y:S02]  /*0230*/  @P0 IADD3 R7, PT, PT, R6, RZ, RZ ;  /* 0x000000ff06070210 */ /* 0x000fe40007ffe0ff */
[----:B------:R-:W-:Y:S02]  /*0240*/  LOP3.LUT R4, R4, 0x300, RZ, 0xc0, !PT ;  /* 0x0000030004047812 */ /* 0x000fe400078ec0ff */
[----:B-1----:R-:W-:Y:S01]  /*0250*/  LEA R5, R44, R5, 0x9 ;  /* 0x000000052c057211 */ /* 0x002fe200078e48ff */
[----:B------:R-:W-:Y:S01]  /*0260*/  IMAD.WIDE.U32 R2, R7, 0x4, R2 ;  /* 0x0000000407027825 */ /* 0x000fe200078e0002 */
[----:B------:R-:W-:-:S02]  /*0270*/  IADD3 R47, PT, PT, R46, R43, RZ ;  /* 0x0000002b2e2f7210 */ /* 0x000fc40007ffe0ff */
[----:B------:R-:W-:Y:S02]  /*0280*/  IADD3 R4, PT, PT, R4, R5, RZ ;  /* 0x0000000504047210 */ /* 0x000fe40007ffe0ff */
[----:B------:R-:W-:Y:S02]  /*0290*/  IADD3 R22, P0, PT, R2, 0x4c4, RZ ;  /* 0x000004c402167810 */ /* 0x000fe40007f1e0ff */
[----:B------:R-:W-:Y:S02]  /*02a0*/  SHF.L.U32 R52, R52, 0x1, RZ ;  /* 0x0000000134347819 */ /* 0x000fe400000006ff */
[----:B------:R-:W-:Y:S02]  /*02b0*/  LEA R47, R47, R4, 0x1 ;  /* 0x000000042f2f7211 */ /* 0x000fe400078e08ff */
[----:B------:R-:W-:Y:S02]  /*02c0*/  IADD3.X R25, PT, PT, RZ, R3, RZ, P0, !PT ;  /* 0x00000003ff197210 */ /* 0x000fe400007fe4ff */
[----:B------:R-:W-:-:S02]  /*02d0*/  LEA R45, R45, UR5, 0x2 ;  /* 0x000000052d2d7c11 */ /* 0x000fc4000f8e10ff */
[----:B------:R-:W-:Y:S01]  /*02e0*/  LEA R52, R52, UR4, 0x2 ;  /* 0x0000000434347c11 */ /* 0x000fe2000f8e10ff */
[----:B------:R-:W-:-:S06]  /*02f0*/  UMOV UR4, URZ ;  /* 0x000000ff00047c82 */ /* 0x000fcc0008000000 */
.L_x_0:
[----:B------:R-:W-:Y:S01]  /*0300*/  MOV R16, UR7 ;  /* 0x0000000700107c02 */ /* 0x000fe20008000f00 */
[----:B------:R-:W-:Y:S01]  /*0310*/  BAR.SYNC.DEFER_BLOCKING 0x0 ;  /* 0x0000000000007b1d */ /* 0x000fe20000010000 */
[----:B------:R-:W-:Y:S02]  /*0320*/  MOV R17, UR8 ;  /* 0x0000000800117c02 */ /* 0x000fe40008000f00 */
[----:B------:R-:W-:Y:S02]  /*0330*/  MOV R2, R22 ;  /* 0x0000001600027202 */ /* 0x000fe40000000f00 */
[----:B------:R-:W-:Y:S01]  /*0340*/  MOV R3, R25 ;  /* 0x0000001900037202 */ /* 0x000fe20000000f00 */
[----:B------:R-:W-:-:S04]  /*0350*/  IMAD.WIDE R16, R47, 0x4, R16 ;  /* 0x000000042f107825 */ /* 0x000fc800078e0210 */
[----:B------:R-:W2:Y:S04]  /*0360*/  LDG.E.CONSTANT R4, desc[UR10][R2.64+-0x4c4] ;  /* 0xfffb3c0a02047981 */ /* 0x000ea8000c1e9900 */
[----:B------:R-:W3:Y:S04]  /*0370*/  LDG.E.CONSTANT R40, desc[UR10][R16.64+-0x4] ;  /* 0xfffffc0a10287981 */ /* 0x000ee8000c1e9900 */
[----:B------:R-:W3:Y:S04]  /*0380*/  LDG.E.CONSTANT R41, desc[UR10][R16.64] ;  /* 0x0000000a10297981 */ /* 0x000ee8000c1e9900 */
[----:B------:R-:W2:Y:S04]  /*0390*/  LDG.E.CONSTANT R5, desc[UR10][R2.64+-0x4c0] ;  /* 0xfffb400a02057981 */ /* 0x000ea8000c1e9900 */
[----:B------:R-:W2:Y:S04]  /*03a0*/  LDG.E.CONSTANT R6, desc[UR10][R2.64+-0x4bc] ;  /* 0xfffb440a02067981 */ /* 0x000ea8000c1e9900 */
[----:B------:R-:W2:Y:S04]  /*03b0*/  LDG.E.CONSTANT R7, desc[UR10][R2.64+-0x4b8] ;  /* 0xfffb480a02077981 */ /* 0x000ea8000c1e9900 */
[----:B------:R-:W4:Y:S04]  /*03c0*/  LDG.E.CONSTANT R8, desc[UR10][R2.64+-0x4b4] ;  /* 0xfffb4c0a02087981 */ /* 0x000f28000c1e9900 */
[----:B------:R-:W4:Y:S04]  /*03d0*/  LDG.E.CONSTANT R9, desc[UR10][R2.64+-0x4b0] ;  /* 0xfffb500a02097981 */ /* 0x000f28000c1e9900 */
[----:B------:R-:W4:Y:S04]  /*03e0*/  LDG.E.CONSTANT R10, desc[UR10][R2.64+-0x4ac] ;  /* 0xfffb540a020a7981 */ /* 0x000f28000c1e9900 */
[----:B------:R-:W4:Y:S04]  /*03f0*/  LDG.E.CONSTANT R11, desc[UR10][R2.64+-0x4a8] ;  /* 0xfffb580a020b7981 */ /* 0x000f28000c1e9900 */
[----:B------:R-:W5:Y:S04]  /*0400*/  LDG.E.CONSTANT R12, desc[UR10][R2.64+-0x4a4] ;  /* 0xfffb5c0a020c7981 */ /* 0x000f68000c1e9900 */
        /* <DEDUP_REMOVED lines=26> */
[----:B------:R-:W5:Y:S01]  /*05b0*/  LDG.E.CONSTANT R39, desc[UR10][R2.64] ;  /* 0x0000000a02277981 */ /* 0x000f62000c1e9900 */
[----:B------:R-:W-:Y:S01]  /*05c0*/  UIADD3 UR4, UPT, UPT, UR4, 0x1, URZ ;  /* 0x0000000104047890 */ /* 0x000fe2000fffe0ff */
[----:B------:R-:W-:-:S03]  /*05d0*/  IADD3 R47, PT, PT, R47, 0x20000, RZ ;  /* 0x000200002f2f7810 */ /* 0x000fc60007ffe0ff */
[----:B------:R-:W-:Y:S01]  /*05e0*/  UISETP.NE.AND UP0, UPT, UR4, 0x10, UPT ;  /* 0x000000100400788c */ /* 0x000fe2000bf05270 */
[----:B---3--:R-:W-:Y:S04]  /*05f0*/  STS.64 [R52], R40 ;  /* 0x0000002834007388 */ /* 0x008fe80000000a00 */
[----:B--2---:R-:W-:Y:S04]  /*0600*/  STS.128 [R45], R4 ;  /* 0x000000042d007388 */ /* 0x004fe80000000c00 */
[----:B----4-:R-:W-:Y:S04]  /*0610*/  STS.128 [R45+0x10], R8 ;  /* 0x000010082d007388 */ /* 0x010fe80000000c00 */
[----:B-----5:R-:W-:Y:S04]  /*0620*/  STS.128 [R45+0x20], R12 ;  /* 0x0000200c2d007388 */ /* 0x020fe80000000c00 */
[----:B------:R-:W-:Y:S04]  /*0630*/  STS.128 [R45+0x30], R16 ;  /* 0x000030102d007388 */ /* 0x000fe80000000c00 */
[----:B------:R0:W-:Y:S04]  /*0640*/  STS.128 [R45+0x40], R20 ;  /* 0x000040142d007388 */ /* 0x0001e80000000c00 */
[----:B------:R1:W-:Y:S01]  /*0650*/  STS.128 [R45+0x50], R24 ;  /* 0x000050182d007388 */ /* 0x0003e20000000c00 */
[----:B0-----:R-:W-:-:S03]  /*0660*/  IADD3 R22, P0, PT, R2, 0x48, RZ ;  /* 0x0000004802167810 */ /* 0x001fc60007f1e0ff */
[----:B------:R-:W-:Y:S01]  /*0670*/  STS.128 [R45+0x60], R28 ;  /* 0x0000601c2d007388 */ /* 0x000fe20000000c00 */
[----:B-1----:R-:W-:-:S03]  /*0680*/  IADD3.X R25, PT, PT, RZ, R3, RZ, P0, !PT ;  /* 0x00000003ff197210 */ /* 0x002fc600007fe4ff */
[----:B------:R-:W-:Y:S04]  /*0690*/  STS.128 [R45+0x70], R32 ;  /* 0x000070202d007388 */ /* 0x000fe80000000c00 */
[----:B------:R-:W-:Y:S01]  /*06a0*/  STS.128 [R45+0x80], R36 ;  /* 0x000080242d007388 */ /* 0x000fe20000000c00 */
[----:B------:R-:W-:Y:S06]  /*06b0*/  BAR.SYNC.DEFER_BLOCKING 0x0 ;  /* 0x0000000000007b1d */ /* 0x000fec0000010000 */
[----:B------:R-:W-:Y:S04]  /*06c0*/  LDS R58, [R50] ;  /* 0x00000000323a7984 */ /* 0x000fe80000000800 */
[----:B------:R-:W0:Y:S04]  /*06d0*/  LDS.64 R40, [R48+UR5+0x480] ;  /* 0x0004800530287984 */ /* 0x000e280008000a00 */
[----:B------:R-:W1:Y:S04]  /*06e0*/  LDS R56, [R50+0x10] ;  /* 0x0000100032387984 */ /* 0x000e680000000800 */
[----:B------:R-:W2:Y:S04]  /*06f0*/  LDS.64 R6, [R48+UR5+0x240] ;  /* 0x0002400530067984 */ /* 0x000ea80008000a00 */
[----:B------:R-:W3:Y:S04]  /*0700*/  LDS.64 R16, [R48+UR5] ;  /* 0x0000000530107984 */ /* 0x000ee80008000a00 */
[----:B------:R-:W4:Y:S04]  /*0710*/  LDS.64 R4, [R48+UR5+0x6c0] ;  /* 0x0006c00530047984 */ /* 0x000f280008000a00 */
[----:B------:R-:W5:Y:S04]  /*0720*/  LDS R20, [R50+0x4] ;  /* 0x0000040032147984 */ /* 0x000f680000000800 */
[----:B------:R-:W5:Y:S04]  /*0730*/  LDS R24, [R50+0x14] ;  /* 0x0000140032187984 */ /* 0x000f680000000800 */
[----:B------:R-:W-:Y:S04]  /*0740*/  LDS R33, [R50+0x8] ;  /* 0x0000080032217984 */ /* 0x000fe80000000800 */
[----:B------:R-:W5:Y:S04]  /*0750*/  LDS.64 R14, [R48+UR5+0x488] ;  /* 0x00048805300e7984 */ /* 0x000f680008000a00 */
[----:B------:R-:W5:Y:S04]  /*0760*/  LDS R23, [R50+0x18] ;  /* 0x0000180032177984 */ /* 0x000f680000000800 */
[----:B------:R-:W5:Y:S01]  /*0770*/  LDS.64 R12, [R48+UR5+0x248] ;  /* 0x00024805300c7984 */ /* 0x000f620008000a00 */
[----:B0-----:R-:W-:-:S03]  /*0780*/  FFMA R28, R40, R58, R55 ;  /* 0x0000003a281c7223 */ /* 0x001fc60000000037 */
[----:B------:R-:W0:Y:S01]  /*0790*/  LDS.64 R10, [R48+UR5+0x8] ;  /* 0x00000805300a7984 */ /* 0x000e220008000a00 */
[----:B-1----:R-:W-:-:S03]  /*07a0*/  FFMA R40, R40, R56, R51 ;  /* 0x0000003828287223 */ /* 0x002fc60000000033 */
[----:B------:R-:W1:Y:S01]  /*07b0*/  LDS.64 R8, [R48+UR5+0x6c8] ;  /* 0x0006c80530087984 */ /* 0x000e620008000a00 */
[C---:B--2---:R-:W-:Y:S01]  /*07c0*/  FFMA R26, R6.reuse, R58, R61 ;  /* 0x0000003a061a7223 */ /* 0x044fe2000000003d */
[----:B------:R-:W-:Y:S02]  /*07d0*/  FFMA R6, R6, R56, R57 ;  /* 0x0000003806067223 */ /* 0x000fe40000000039 */
[----:B------:R-:W2:Y:S01]  /*07e0*/  LDS.64 R2, [R48+UR5+0x490] ;  /* 0x0004900530027984 */ /* 0x000ea20008000a00 */
[C---:B---3--:R-:W-:Y:S01]  /*07f0*/  FFMA R37, R16.reuse, R58, R59 ;  /* 0x0000003a10257223 */ /* 0x048fe2000000003b */
[----:B------:R-:W-:Y:S02]  /*0800*/  FFMA R49, R16, R56, R49 ;  /* 0x0000003810317223 */ /* 0x000fe40000000031 */
[----:B------:R-:W3:Y:S01]  /*0810*/  LDS R30, [R50+0x20] ;  /* 0x00002000321e7984 */ /* 0x000ee20000000800 */
[C---:B----4-:R-:W-:Y:S01]  /*0820*/  FFMA R58, R4.reuse, R58, R53 ;  /* 0x0000003a043a7223 */ /* 0x050fe20000000035 */
[----:B------:R-:W-:-:S02]  /*0830*/  FFMA R4, R4, R56, R54 ;  /* 0x0000003804047223 */ /* 0x000fc40000000036 */
[----:B------:R-:W4:Y:S01]  /*0840*/  LDS R31, [R50+0x24] ;  /* 0x00002400321f7984 */ /* 0x000f220000000800 */
[C---:B-----5:R-:W-:Y:S01]  /*0850*/  FFMA R37, R20.reuse, R17, R37 ;  /* 0x0000001114257223 */ /* 0x060fe20000000025 */
[C---:B------:R-:W-:Y:S01]  /*0860*/  FFMA R27, R20.reuse, R7, R26 ;  /* 0x00000007141b7223 */ /* 0x040fe2000000001a */
[----:B------:R-:W-:Y:S01]  /*0870*/  FFMA R29, R20, R41, R28 ;  /* 0x00000029141d7223 */ /* 0x000fe2000000001c */
[----:B------:R-:W5:Y:S01]  /*0880*/  LDS.64 R18, [R48+UR5+0x250] ;  /* 0x0002500530127984 */ /* 0x000f620008000a00 */
[----:B------:R-:W-:Y:S01]  /*0890*/  FFMA R34, R24, R17, R49 ;  /* 0x0000001118227223 */ /* 0x000fe20000000031 */
[----:B------:R-:W-:Y:S01]  /*08a0*/  FFMA R39, R20, R5, R58 ;  /* 0x0000000514277223 */ /* 0x000fe2000000003a */
[C---:B------:R-:W-:Y:S01]  /*08b0*/  FFMA R40, R24.reuse, R41, R40 ;  /* 0x0000002918287223 */ /* 0x040fe20000000028 */
[----:B------:R-:W5:Y:S01]  /*08c0*/  LDS R32, [R50+0x28] ;  /* 0x0000280032207984 */ /* 0x000f620000000800 */
[C---:B------:R-:W-:Y:S01]  /*08d0*/  FFMA R6, R24.reuse, R7, R6 ;  /* 0x0000000718067223 */ /* 0x040fe20000000006 */
[----:B------:R-:W-:-:S02]  /*08e0*/  FFMA R4, R24, R5, R4 ;  /* 0x0000000518047223 */ /* 0x000fc40000000004 */
[----:B------:R-:W5:Y:S01]  /*08f0*/  LDS.64 R16, [R48+UR5+0x10] ;  /* 0x0000100530107984 */ /* 0x000f620008000a00 */
[----:B------:R-:W-:-:S03]  /*0900*/  FFMA R41, R14, R33, R29 ;  /* 0x000000210e297223 */ /* 0x000fc6000000001d */
[----:B------:R-:W5:Y:S01]  /*0910*/  LDS.64 R20, [R48+UR5+0x6d0] ;  /* 0x0006d00530147984 */ /* 0x000f620008000a00 */
[----:B------:R-:W-:Y:S01]  /*0920*/  FFMA R49, R14, R23, R40 ;  /* 0x000000170e317223 */ /* 0x000fe20000000028 */
[----:B------:R-:W-:Y:S01]  /*0930*/  FFMA R41, R56, R15, R41 ;  /* 0x0000000f38297223 */ /* 0x000fe20000000029 */
[C---:B------:R-:W-:Y:S01]  /*0940*/  FFMA R14, R12.reuse, R33, R27 ;  /* 0x000000210c0e7223 */ /* 0x040fe2000000001b */
[----:B------:R-:W-:Y:S01]  /*0950*/  FFMA R36, R12, R23, R6 ;  /* 0x000000170c247223 */ /* 0x000fe20000000006 */
[----:B------:R-:W-:Y:S01]  /*0960*/  LDS R35, [R50+0x30] ;  /* 0x0000300032237984 */ /* 0x000fe20000000800 */
[C---:B0-----:R-:W-:Y:S01]  /*0970*/  FFMA R12, R10.reuse, R33, R37 ;  /* 0x000000210a0c7223 */ /* 0x041fe20000000025 */
[----:B------:R-:W-:Y:S02]  /*0980*/  FFMA R34, R10, R23, R34 ;  /* 0x000000170a227223 */ /* 0x000fe40000000022 */
[----:B------:R-:W0:Y:S01]  /*0990*/  LDS.64 R28, [R48+UR5+0x258] ;  /* 0x00025805301c7984 */ /* 0x000e220008000a00 */
[----:B------:R-:W-:Y:S01]  /*09a0*/  FFMA R37, R56, R13, R14 ;  /* 0x0000000d38257223 */ /* 0x000fe2000000000e */
[C---:B-1----:R-:W-:Y:S01]  /*09b0*/  FFMA R10, R8.reuse, R33, R39 ;  /* 0x00000021080a7223 */ /* 0x042fe20000000027 */
[----:B------:R-:W-:Y:S01]  /*09c0*/  FFMA R8, R8, R23, R4 ;  /* 0x0000001708087223 */ /* 0x000fe20000000004 */
[----:B------:R-:W1:Y:S01]  /*09d0*/  LDS.64 R26, [R48+UR5+0x498] ;  /* 0x00049805301a7984 */ /* 0x000e620008000a00 */
[C---:B------:R-:W-:Y:S01]  /*09e0*/  FFMA R33, R56.reuse, R11, R12 ;  /* 0x0000000b38217223 */ /* 0x040fe2000000000c */
[----:B------:R-:W-:Y:S01]  /*09f0*/  FFMA R39, R56, R9, R10 ;  /* 0x0000000938277223 */ /* 0x000fe2000000000a */
[----:B--2---:R-:W-:Y:S01]  /*0a00*/  FFMA R10, R24, R2, R41 ;  /* 0x00000002180a7223 */ /* 0x004fe20000000029 */
[----:B------:R-:W2:Y:S01]  /*0a10*/  LDS.64 R6, [R48+UR5+0x18] ;  /* 0x0000180530067984 */ /* 0x000ea20008000a00 */
[C---:B---3--:R-:W-:Y:S01]  /*0a20*/  FFMA R13, R30.reuse, R13, R36 ;  /* 0x0000000d1e0d7223 */ /* 0x048fe20000000024 */
[----:B------:R-:W-:-:S02]  /*0a30*/  FFMA R49, R30, R15, R49 ;  /* 0x0000000f1e317223 */ /* 0x000fc40000000031 */
[----:B------:R-:W3:Y:S01]  /*0a40*/  LDS.64 R4, [R48+UR5+0x6d8] ;  /* 0x0006d80530047984 */ /* 0x000ee20008000a00 */
[C---:B------:R-:W-:Y:S01]  /*0a50*/  FFMA R41, R23.reuse, R3, R10 ;  /* 0x0000000317297223 */ /* 0x040fe2000000000a */
[----:B------:R-:W-:Y:S01]  /*0a60*/  FFMA R15, R30, R11, R34 ;  /* 0x0000000b1e0f7223 */ /* 0x000fe20000000022 */
[----:B----4-:R-:W-:Y:S01]  /*0a70*/  FFMA R49, R2, R31, R49 ;  /* 0x0000001f02317223 */ /* 0x010fe20000000031 */
[----:B------:R-:W4:Y:S01]  /*0a80*/  LDS R34, [R50+0x34] ;  /* 0x0000340032227984 */ /* 0x000f220000000800 */
[----:B------:R-:W-:Y:S01]  /*0a90*/  FFMA R53, R30, R9, R8 ;  /* 0x000000091e357223 */ /* 0x000fe20000000008 */
[----:B-----5:R-:W-:Y:S01]  /*0aa0*/  FFMA R10, R24, R18, R37 ;  /* 0x00000012180a7223 */ /* 0x020fe20000000025 */
[----:B------:R-:W-:Y:S01]  /*0ab0*/  FFMA R13, R18, R31, R13 ;  /* 0x0000001f120d7223 */ /* 0x000fe2000000000d */
[----:B------:R-:W5:Y:S02]  /*0ac0*/  LDS.64 R8, [R48+UR5+0x260] ;  /* 0x0002600530087984 */ /* 0x000f640008000a00 */
[----:B------:R-:W-:Y:S01]  /*0ad0*/  FFMA R51, R23, R19, R10 ;  /* 0x0000001317337223 */ /* 0x000fe2000000000a */
[C---:B------:R-:W-:Y:S01]  /*0ae0*/  FFMA R49, R32.reuse, R3, R49 ;  /* 0x0000000320317223 */ /* 0x040fe20000000031 */
[----:B------:R-:W-:Y:S01]  /*0af0*/  FFMA R19, R32, R19, R13 ;  /* 0x0000001320137223 */ /* 0x000fe2000000000d */
[----:B------:R-:W5:Y:S01]  /*0b00*/  LDS.64 R2, [R48+UR5+0x4a0] ;  /* 0x0004a00530027984 */ /* 0x000f620008000a00 */
[----:B------:R-:W-:Y:S01]  /*0b10*/  FFMA R14, R24, R16, R33 ;  /* 0x00000010180e7223 */ /* 0x000fe20000000021 */
[----:B------:R-:W-:-:S02]  /*0b20*/  FFMA R15, R16, R31, R15 ;  /* 0x0000001f100f7223 */ /* 0x000fc4000000000f */
[----:B------:R-:W5:Y:S01]  /*0b30*/  LDS.64 R12, [R48+UR5+0x20] ;  /* 0x00002005300c7984 */ /* 0x000f620008000a00 */
[----:B------:R-:W-:Y:S01]  /*0b40*/  FFMA R24, R24, R20, R39 ;  /* 0x0000001418187223 */ /* 0x000fe20000000027 */
[CC--:B------:R-:W-:Y:S01]  /*0b50*/  FFMA R39, R23.reuse, R17.reuse, R14 ;  /* 0x0000001117277223 */ /* 0x0c0fe2000000000e */
[----:B------:R-:W-:Y:S01]  /*0b60*/  FFMA R55, R32, R17, R15 ;  /* 0x0000001120377223 */ /* 0x000fe2000000000f */
[----:B------:R-:W5:Y:S01]  /*0b70*/  LDS.64 R10, [R48+UR5+0x6e0] ;  /* 0x0006e005300a7984 */ /* 0x000f620008000a00 */
[----:B------:R-:W-:Y:S01]  /*0b80*/  FFMA R17, R23, R21, R24 ;  /* 0x0000001517117223 */ /* 0x000fe20000000018 */
[----:B------:R-:W-:Y:S02]  /*0b90*/  FFMA R53, R20, R31, R53 ;  /* 0x0000001f14357223 */ /* 0x000fe40000000035 */
[----:B------:R-:W5:Y:S02]  /*0ba0*/  LDS R37, [R50+0x38] ;  /* 0x0000380032257984 */ /* 0x000f640000000800 */
[----:B------:R-:W-:Y:S01]  /*0bb0*/  FFMA R53, R32, R21, R53 ;  /* 0x0000001520357223 */ /* 0x000fe20000000035 */
[----:B0-----:R-:W-:Y:S01]  /*0bc0*/  FFMA R36, R30, R28, R51 ;  /* 0x0000001c1e247223 */ /* 0x001fe20000000033 */
[----:B------:R-:W0:Y:S01]  /*0bd0*/  LDS R40, [R50+0x40] ;  /* 0x0000400032287984 */ /* 0x000e220000000800 */
[----:B------:R-:W-:Y:S01]  /*0be0*/  FFMA R54, R28, R35, R19 ;  /* 0x000000231c367223 */ /* 0x000fe20000000013 */
[----:B-1----:R-:W-:-:S02]  /*0bf0*/  FFMA R38, R30, R26, R41 ;  /* 0x0000001a1e267223 */ /* 0x002fc40000000029 */
[----:B------:R-:W1:Y:S01]  /*0c00*/  LDS R23, [R50+0x50] ;  /* 0x0000500032177984 */ /* 0x000e620000000800 */
[----:B------:R-:W-:Y:S01]  /*0c10*/  FFMA R26, R26, R35, R49 ;  /* 0x000000231a1a7223 */ /* 0x000fe20000000031 */
[C---:B--2---:R-:W-:Y:S02]  /*0c20*/  FFMA R28, R30.reuse, R6, R39 ;  /* 0x000000061e1c7223 */ /* 0x044fe40000000027 */
[----:B------:R-:W-:Y:S01]  /*0c30*/  LDS R33, [R50+0x44] ;  /* 0x0000440032217984 */ /* 0x000fe20000000800 */
[C---:B------:R-:W-:Y:S01]  /*0c40*/  FFMA R41, R31.reuse, R27, R38 ;  /* 0x0000001b1f297223 */ /* 0x040fe20000000026 */
[C---:B------:R-:W-:Y:S01]  /*0c50*/  FFMA R39, R31.reuse, R29, R36 ;  /* 0x0000001d1f277223 */ /* 0x040fe20000000024 */
[----:B---3--:R-:W-:Y:S01]  /*0c60*/  FFMA R30, R30, R4, R17 ;  /* 0x000000041e1e7223 */ /* 0x008fe20000000011 */
[----:B------:R-:W2:Y:S01]  /*0c70*/  LDS.64 R14, [R48+UR5+0x4a8] ;  /* 0x0004a805300e7984 */ /* 0x000ea20008000a00 */
[-C--:B------:R-:W-:Y:S01]  /*0c80*/  FFMA R4, R4, R35.reuse, R53 ;  /* 0x0000002304047223 */ /* 0x080fe20000000035 */
[----:B------:R-:W-:Y:S01]  /*0c90*/  FFMA R55, R6, R35, R55 ;  /* 0x0000002306377223 */ /* 0x000fe20000000037 */
[C---:B------:R-:W-:Y:S01]  /*0ca0*/  FFMA R35, R31.reuse, R7, R28 ;  /* 0x000000071f237223 */ /* 0x040fe2000000001c */
[----:B------:R-:W3:Y:S01]  /*0cb0*/  LDS R24, [R50+0x54] ;  /* 0x0000540032187984 */ /* 0x000ee20000000800 */
[-C--:B------:R-:W-:Y:S01]  /*0cc0*/  FFMA R31, R31, R5.reuse, R30 ;  /* 0x000000051f1f7223 */ /* 0x080fe2000000001e */
[C---:B----4-:R-:W-:Y:S01]  /*0cd0*/  FFMA R5, R34.reuse, R5, R4 ;  /* 0x0000000522057223 */ /* 0x050fe20000000004 */
[C---:B------:R-:W-:Y:S01]  /*0ce0*/  FFMA R55, R34.reuse, R7, R55 ;  /* 0x0000000722377223 */ /* 0x040fe20000000037 */
[----:B------:R-:W4:Y:S01]  /*0cf0*/  LDS.64 R18, [R48+UR5+0x268] ;  /* 0x0002680530127984 */ /* 0x000f220008000a00 */
[----:B------:R-:W-:Y:S01]  /*0d00*/  FFMA R27, R34, R27, R26 ;  /* 0x0000001b221b7223 */ /* 0x000fe2000000001a */
[----:B-----5:R-:W-:Y:S01]  /*0d10*/  FFMA R26, R32, R8, R39 ;  /* 0x00000008201a7223 */ /* 0x020fe20000000027 */
[----:B------:R-:W-:Y:S01]  /*0d20*/  FFMA R29, R34, R29, R54 ;  /* 0x0000001d221d7223 */ /* 0x000fe20000000036 */
[----:B------:R-:W5:Y:S01]  /*0d30*/  LDS.64 R20, [R48+UR5+0x28] ;  /* 0x0000280530147984 */ /* 0x000f620008000a00 */
[----:B------:R-:W-:-:S03]  /*0d40*/  FFMA R28, R32, R2, R41 ;  /* 0x00000002201c7223 */ /* 0x000fc60000000029 */
[----:B------:R-:W5:Y:S01]  /*0d50*/  LDS.64 R16, [R48+UR5+0x6e8] ;  /* 0x0006e80530107984 */ /* 0x000f620008000a00 */
[----:B------:R-:W-:-:S03]  /*0d60*/  FFMA R35, R32, R12, R35 ;  /* 0x0000000c20237223 */ /* 0x000fc60000000023 */
[----:B------:R-:W5:Y:S01]  /*0d70*/  LDS R38, [R50+0x48] ;  /* 0x0000480032267984 */ /* 0x000f620000000800 */
[----:B------:R-:W-:-:S03]  /*0d80*/  FFMA R32, R32, R10, R31 ;  /* 0x0000000a20207223 */ /* 0x000fc6000000001f */
[----:B------:R-:W5:Y:S01]  /*0d90*/  LDS R36, [R50+0x58] ;  /* 0x0000580032247984 */ /* 0x000f620000000800 */
[-C--:B------:R-:W-:Y:S01]  /*0da0*/  FFMA R10, R10, R37.reuse, R5 ;  /* 0x000000250a0a7223 */ /* 0x080fe20000000005 */
[-C--:B------:R-:W-:Y:S01]  /*0db0*/  FFMA R12, R12, R37.reuse, R55 ;  /* 0x000000250c0c7223 */ /* 0x080fe20000000037 */
[-C--:B------:R-:W-:Y:S01]  /*0dc0*/  FFMA R2, R2, R37.reuse, R27 ;  /* 0x0000002502027223 */ /* 0x080fe2000000001b */
[----:B------:R-:W5:Y:S01]  /*0dd0*/  LDS.64 R6, [R48+UR5+0x4b0] ;  /* 0x0004b00530067984 */ /* 0x000f620008000a00 */
[----:B------:R-:W-:Y:S01]  /*0de0*/  FFMA R8, R8, R37, R29 ;  /* 0x0000002508087223 */ /* 0x000fe2000000001d */
[C---:B0-----:R-:W-:Y:S01]  /*0df0*/  FFMA R35, R40.reuse, R13, R35 ;  /* 0x0000000d28237223 */ /* 0x041fe20000000023 */
[C---:B------:R-:W-:Y:S01]  /*0e00*/  FFMA R29, R40.reuse, R9, R26 ;  /* 0x00000009281d7223 */ /* 0x040fe2000000001a */
[----:B------:R-:W0:Y:S01]  /*0e10*/  LDS R39, [R50+0x60] ;  /* 0x0000600032277984 */ /* 0x000e220000000800 */
[C---:B-1----:R-:W-:Y:S01]  /*0e20*/  FFMA R49, R23.reuse, R13, R12 ;  /* 0x0000000d17317223 */ /* 0x042fe2000000000c */
[C---:B------:R-:W-:Y:S01]  /*0e30*/  FFMA R31, R40.reuse, R3, R28 ;  /* 0x00000003281f7223 */ /* 0x040fe2000000001c */
[C---:B------:R-:W-:Y:S01]  /*0e40*/  FFMA R51, R23.reuse, R9, R8 ;  /* 0x0000000917337223 */ /* 0x040fe20000000008 */
[----:B------:R-:W1:Y:S01]  /*0e50*/  LDS.64 R4, [R48+UR5+0x270] ;  /* 0x0002700530047984 */ /* 0x000e620008000a00 */
[C---:B------:R-:W-:Y:S01]  /*0e60*/  FFMA R9, R23.reuse, R3, R2 ;  /* 0x0000000317097223 */ /* 0x040fe20000000002 */
[-C--:B------:R-:W-:Y:S01]  /*0e70*/  FFMA R41, R40, R11.reuse, R32 ;  /* 0x0000000b28297223 */ /* 0x080fe20000000020 */
[----:B------:R-:W-:Y:S01]  /*0e80*/  FFMA R11, R23, R11, R10 ;  /* 0x0000000b170b7223 */ /* 0x000fe2000000000a */
[----:B------:R-:W1:Y:S01]  /*0e90*/  LDS R37, [R50+0x64] ;  /* 0x0000640032257984 */ /* 0x000e620000000800 */
[----:B--2---:R-:W-:-:S03]  /*0ea0*/  FFMA R2, R14, R33, R31 ;  /* 0x000000210e027223 */ /* 0x004fc6000000001f */
[----:B------:R-:W2:Y:S01]  /*0eb0*/  LDS.64 R12, [R48+UR5+0x30] ;  /* 0x00003005300c7984 */ /* 0x000ea20008000a00 */
[----:B---3--:R-:W-:-:S03]  /*0ec0*/  FFMA R9, R14, R24, R9 ;  /* 0x000000180e097223 */ /* 0x008fc60000000009 */
[----:B------:R-:W3:Y:S01]  /*0ed0*/  LDS.64 R26, [R48+UR5+0x6f0] ;  /* 0x0006f005301a7984 */ /* 0x000ee20008000a00 */
[CC--:B----4-:R-:W-:Y:S01]  /*0ee0*/  FFMA R40, R18.reuse, R24.reuse, R51 ;  /* 0x0000001812287223 */ /* 0x0d0fe20000000033 */
[-C--:B------:R-:W-:Y:S02]  /*0ef0*/  FFMA R10, R18, R33.reuse, R29 ;  /* 0x00000021120a7223 */ /* 0x080fe4000000001d */
[----:B------:R-:W4:Y:S01]  /*0f00*/  LDS.64 R30, [R48+UR5+0x278] ;  /* 0x00027805301e7984 */ /* 0x000f220008000a00 */
[CC--:B-----5:R-:W-:Y:S01]  /*0f10*/  FFMA R3, R20.reuse, R33.reuse, R35 ;  /* 0x0000002114037223 */ /* 0x0e0fe20000000023 */
[-C--:B------:R-:W-:Y:S02]  /*0f20*/  FFMA R51, R20, R24.reuse, R49 ;  /* 0x0000001814337223 */ /* 0x080fe40000000031 */
[----:B------:R-:W5:Y:S01]  /*0f30*/  LDS.64 R28, [R48+UR5+0x4b8] ;  /* 0x0004b805301c7984 */ /* 0x000f620008000a00 */
[C---:B------:R-:W-:Y:S01]  /*0f40*/  FFMA R20, R16.reuse, R33, R41 ;  /* 0x0000002110147223 */ /* 0x040fe20000000029 */
[----:B------:R-:W-:-:S02]  /*0f50*/  FFMA R8, R16, R24, R11 ;  /* 0x0000001810087223 */ /* 0x000fc4000000000b */
[----:B------:R-:W5:Y:S01]  /*0f60*/  LDS R53, [R50+0x68] ;  /* 0x0000680032357984 */ /* 0x000f620000000800 */
[C---:B------:R-:W-:Y:S01]  /*0f70*/  FFMA R16, R38.reuse, R21, R3 ;  /* 0x0000001526107223 */ /* 0x040fe20000000003 */
[C---:B------:R-:W-:Y:S01]  /*0f80*/  FFMA R41, R38.reuse, R19, R10 ;  /* 0x0000001326297223 */ /* 0x040fe2000000000a */
[----:B------:R-:W-:Y:S01]  /*0f90*/  FFMA R18, R38, R15, R2 ;  /* 0x0000000f26127223 */ /* 0x000fe20000000002 */
[----:B------:R-:W5:Y:S01]  /*0fa0*/  LDS.64 R32, [R48+UR5+0x38] ;  /* 0x0000380530207984 */ /* 0x000f620008000a00 */
[C---:B------:R-:W-:Y:S01]  /*0fb0*/  FFMA R21, R36.reuse, R21, R51 ;  /* 0x0000001524157223 */ /* 0x040fe20000000033 */
[----:B------:R-:W-:Y:S01]  /*0fc0*/  FFMA R51, R36, R19, R40 ;  /* 0x0000001324337223 */ /* 0x000fe20000000028 */
[----:B------:R-:W-:Y:S01]  /*0fd0*/  FFMA R49, R38, R17, R20 ;  /* 0x0000001126317223 */ /* 0x000fe20000000014 */
[----:B------:R-:W5:Y:S01]  /*0fe0*/  LDS.64 R34, [R48+UR5+0x6f8] ;  /* 0x0006f80530227984 */ /* 0x000f620008000a00 */
[C---:B------:R-:W-:Y:S01]  /*0ff0*/  FFMA R15, R36.reuse, R15, R9 ;  /* 0x0000000f240f7223 */ /* 0x040fe20000000009 */
[----:B------:R-:W-:Y:S01]  /*1000*/  FFMA R17, R36, R17, R8 ;  /* 0x0000001124117223 */ /* 0x000fe20000000008 */
[----:B------:R-:W-:Y:S01]  /*1010*/  FFMA R55, R23, R6, R18 ;  /* 0x0000000617377223 */ /* 0x000fe20000000012 */
[----:B------:R-:W5:Y:S01]  /*1020*/  LDS R14, [R50+0x70] ;  /* 0x00007000320e7984 */ /* 0x000f620000000800 */
[----:B0-----:R-:W-:-:S02]  /*1030*/  FFMA R18, R6, R39, R15 ;  /* 0x0000002706127223 */ /* 0x001fc4000000000f */
[----:B------:R-:W-:Y:S01]  /*1040*/  FFMA R15, R24, R7, R55 ;  /* 0x00000007180f7223 */ /* 0x000fe20000000037 */
[----:B------:R-:W0:Y:S01]  /*1050*/  LDS.64 R2, [R48+UR5+0x4c0] ;  /* 0x0004c00530027984 */ /* 0x000e220008000a00 */
[----:B-1----:R-:W-:Y:S01]  /*1060*/  FFMA R6, R23, R4, R41 ;  /* 0x0000000417067223 */ /* 0x002fe20000000029 */
[----:B------:R-:W-:Y:S02]  /*1070*/  FFMA R4, R4, R39, R51 ;  /* 0x0000002704047223 */ /* 0x000fe40000000033 */
[----:B------:R-:W1:Y:S01]  /*1080*/  LDS R19, [R50+0x74] ;  /* 0x0000740032137984 */ /* 0x000e620000000800 */
[C---:B------:R-:W-:Y:S01]  /*1090*/  FFMA R51, R37.reuse, R7, R18 ;  /* 0x0000000725337223 */ /* 0x040fe20000000012 */
[-C--:B------:R-:W-:Y:S01]  /*10a0*/  FFMA R7, R24, R5.reuse, R6 ;  /* 0x0000000518077223 */ /* 0x080fe20000000006 */
[----:B------:R-:W-:Y:S01]  /*10b0*/  FFMA R41, R37, R5, R4 ;  /* 0x0000000525297223 */ /* 0x000fe20000000004 */
[----:B------:R-:W1:Y:S01]  /*10c0*/  LDS.64 R56, [R48+UR5+0x280] ;  /* 0x0002800530387984 */ /* 0x000e620008000a00 */
[----:B--2---:R-:W-:Y:S01]  /*10d0*/  FFMA R5, R23, R12, R16 ;  /* 0x0000000c17057223 */ /* 0x004fe20000000010 */
[----:B------:R-:W-:-:S02]  /*10e0*/  FFMA R12, R12, R39, R21 ;  /* 0x000000270c0c7223 */ /* 0x000fc40000000015 */
[----:B------:R-:W2:Y:S01]  /*10f0*/  LDS.64 R10, [R48+UR5+0x40] ;  /* 0x00004005300a7984 */ /* 0x000ea20008000a00 */
[----:B---3--:R-:W-:Y:S01]  /*1100*/  FFMA R4, R23, R26, R49 ;  /* 0x0000001a17047223 */ /* 0x008fe20000000031 */
[----:B------:R-:W-:Y:S01]  /*1110*/  FFMA R26, R26, R39, R17 ;  /* 0x000000271a1a7223 */ /* 0x000fe20000000011 */
[CC--:B------:R-:W-:Y:S01]  /*1120*/  FFMA R5, R24.reuse, R13.reuse, R5 ;  /* 0x0000000d18057223 */ /* 0x0c0fe20000000005 */
[----:B------:R-:W3:Y:S01]  /*1130*/  LDS.64 R8, [R48+UR5+0x700] ;  /* 0x0007000530087984 */ /* 0x000ee20008000a00 */
[C---:B------:R-:W-:Y:S01]  /*1140*/  FFMA R17, R37.reuse, R13, R12 ;  /* 0x0000000d25117223 */ /* 0x040fe2000000000c */
[-C--:B------:R-:W-:Y:S01]  /*1150*/  FFMA R13, R24, R27.reuse, R4 ;  /* 0x0000001b180d7223 */ /* 0x080fe20000000004 */
[C---:B----4-:R-:W-:Y:S01]  /*1160*/  FFMA R4, R36.reuse, R30, R7 ;  /* 0x0000001e24047223 */ /* 0x050fe20000000007 */
[----:B------:R-:W4:Y:S01]  /*1170*/  LDS R54, [R50+0x78] ;  /* 0x0000780032367984 */ /* 0x000f220000000800 */
[----:B------:R-:W-:Y:S01]  /*1180*/  FFMA R27, R37, R27, R26 ;  /* 0x0000001b251b7223 */ /* 0x000fe2000000001a */
[----:B-----5:R-:W-:Y:S01]  /*1190*/  FFMA R6, R36, R28, R15 ;  /* 0x0000001c24067223 */ /* 0x020fe2000000000f */
[C---:B------:R-:W-:Y:S01]  /*11a0*/  FFMA R7, R39.reuse, R31, R4 ;  /* 0x0000001f27077223 */ /* 0x040fe20000000004 */
[-C--:B------:R-:W-:Y:S01]  /*11b0*/  FFMA R51, R28, R53.reuse, R51 ;  /* 0x000000351c337223 */ /* 0x080fe20000000033 */
[----:B------:R-:W-:Y:S01]  /*11c0*/  FFMA R41, R30, R53, R41 ;  /* 0x000000351e297223 */ /* 0x000fe20000000029 */
[C---:B------:R-:W-:Y:S01]  /*11d0*/  FFMA R6, R39.reuse, R29, R6 ;  /* 0x0000001d27067223 */ /* 0x040fe20000000006 */
[----:B------:R-:W-:Y:S01]  /*11e0*/  FFMA R4, R36, R32, R5 ;  /* 0x0000002024047223 */ /* 0x000fe20000000005 */
[-C--:B------:R-:W-:Y:S01]  /*11f0*/  FFMA R17, R32, R53.reuse, R17 ;  /* 0x0000003520117223 */ /* 0x080fe20000000011 */
[----:B------:R-:W-:Y:S01]  /*1200*/  FFMA R36, R36, R34, R13 ;  /* 0x0000002224247223 */ /* 0x000fe2000000000d */
[----:B------:R-:W-:Y:S01]  /*1210*/  FFMA R27, R34, R53, R27 ;  /* 0x00000035221b7223 */ /* 0x000fe2000000001b */
[C---:B------:R-:W-:Y:S01]  /*1220*/  FFMA R5, R39.reuse, R33, R4 ;  /* 0x0000002127057223 */ /* 0x040fe20000000004 */
[C---:B------:R-:W-:Y:S01]  /*1230*/  FFMA R51, R14.reuse, R29, R51 ;  /* 0x0000001d0e337223 */ /* 0x040fe20000000033 */
[C---:B------:R-:W-:Y:S01]  /*1240*/  FFMA R17, R14.reuse, R33, R17 ;  /* 0x000000210e117223 */ /* 0x040fe20000000011 */
[C---:B------:R-:W-:Y:S01]  /*1250*/  FFMA R41, R14.reuse, R31, R41 ;  /* 0x0000001f0e297223 */ /* 0x040fe20000000029 */
[-C--:B------:R-:W-:Y:S01]  /*1260*/  FFMA R39, R39, R35.reuse, R36 ;  /* 0x0000002327277223 */ /* 0x080fe20000000024 */
[----:B------:R-:W-:Y:S01]  /*1270*/  FFMA R27, R14, R35, R27 ;  /* 0x000000230e1b7223 */ /* 0x000fe2000000001b */
[----:B0-----:R-:W-:Y:S01]  /*1280*/  FFMA R6, R37, R2, R6 ;  /* 0x0000000225067223 */ /* 0x001fe20000000006 */
[----:B-1----:R-:W-:-:S03]  /*1290*/  FFMA R12, R2, R19, R51 ;  /* 0x00000013020c7223 */ /* 0x002fc60000000033 */
[----:B------:R-:W-:Y:S01]  /*12a0*/  FFMA R55, R53, R3, R6 ;  /* 0x0000000335377223 */ /* 0x000fe20000000006 */
[C---:B------:R-:W-:Y:S01]  /*12b0*/  FFMA R4, R37.reuse, R56, R7 ;  /* 0x0000003825047223 */ /* 0x040fe20000000007 */
[-C--:B------:R-:W-:Y:S01]  /*12c0*/  FFMA R56, R56, R19.reuse, R41 ;  /* 0x0000001338387223 */ /* 0x080fe20000000029 */
[----:B--2---:R-:W-:Y:S01]  /*12d0*/  FFMA R2, R37, R10, R5 ;  /* 0x0000000a25027223 */ /* 0x004fe20000000005 */
[----:B------:R-:W-:Y:S01]  /*12e0*/  FFMA R17, R10, R19, R17 ;  /* 0x000000130a117223 */ /* 0x000fe20000000011 */
[----:B------:R-:W-:Y:S01]  /*12f0*/  FFMA R61, R53, R57, R4 ;  /* 0x00000039353d7223 */ /* 0x000fe20000000004 */
[----:B---3--:R-:W-:Y:S01]  /*1300*/  FFMA R10, R37, R8, R39 ;  /* 0x00000008250a7223 */ /* 0x008fe20000000027 */
[----:B------:R-:W-:Y:S01]  /*1310*/  FFMA R8, R8, R19, R27 ;  /* 0x0000001308087223 */ /* 0x000fe2000000001b */
[CC--:B------:R-:W-:Y:S01]  /*1320*/  FFMA R59, R53.reuse, R11.reuse, R2 ;  /* 0x0000000b353b7223 */ /* 0x0c0fe20000000002 */
[C---:B----4-:R-:W-:Y:S01]  /*1330*/  FFMA R49, R54.reuse, R11, R17 ;  /* 0x0000000b36317223 */ /* 0x050fe20000000011 */
[C---:B------:R-:W-:Y:S01]  /*1340*/  FFMA R57, R54.reuse, R57, R56 ;  /* 0x0000003936397223 */ /* 0x040fe20000000038 */
[C---:B------:R-:W-:Y:S01]  /*1350*/  FFMA R51, R54.reuse, R3, R12 ;  /* 0x0000000336337223 */ /* 0x040fe2000000000c */
[-C--:B------:R-:W-:Y:S01]  /*1360*/  FFMA R53, R53, R9.reuse, R10 ;  /* 0x0000000935357223 */ /* 0x080fe2000000000a */
[----:B------:R-:W-:Y:S01]  /*1370*/  FFMA R54, R54, R9, R8 ;  /* 0x0000000936367223 */ /* 0x000fe20000000008 */
[----:B------:R-:W-:Y:S06]  /*1380*/  BRA.U UP0, `(.L_x_0) ;  /* 0xffffffed00dc7547 */ /* 0x000fec000b83ffff */
[----:B------:R-:W0:Y:S01]  /*1390*/  LDC.64 R2, c[0x0][0x380] ;  /* 0x0000e000ff027b82 */ /* 0x000e220000000a00 */
[----:B------:R-:W-:-:S04]  /*13a0*/  IMAD R43, R42, 0xfc04, R43 ;  /* 0x0000fc042a2b7824 */ /* 0x000fc800078e022b */
[----:B------:R-:W-:-:S04]  /*13b0*/  IMAD R43, R0, 0x1f8080, R43 ;  /* 0x001f8080002b7824 */ /* 0x000fc800078e022b */
[----:B------:R-:W-:-:S05]  /*13c0*/  IMAD R43, R44, 0x1fc, R43 ;  /* 0x000001fc2c2b7824 */ /* 0x000fca00078e022b */
[----:B------:R-:W-:-:S05]  /*13d0*/  LEA R43, R46, R43, 0x1 ;  /* 0x0000002b2e2b7211 */ /* 0x000fca00078e08ff */
[----:B0-----:R-:W-:-:S05]  /*13e0*/  IMAD.WIDE.U32 R2, R43, 0x4, R2 ;  /* 0x000000042b027825 */ /* 0x001fca00078e0002 */
[----:B------:R-:W-:Y:S04]  /*13f0*/  STG.E desc[UR10][R2.64], R59 ;  /* 0x0000003b02007986 */ /* 0x000fe8000c10190a */
[----:B------:R-:W-:Y:S04]  /*1400*/  STG.E desc[UR10][R2.64+0x1f8080], R61 ;  /* 0x1f80803d02007986 */ /* 0x000fe8000c10190a */
[----:B------:R-:W-:Y:S04]  /*1410*/  STG.E desc[UR10][R2.64+0x3f0100], R55 ;  /* 0x3f01003702007986 */ /* 0x000fe8000c10190a */
[----:B------:R-:W-:Y:S04]  /*1420*/  STG.E desc[UR10][R2.64+0x5e8180], R53 ;  /* 0x5e81803502007986 */ /* 0x000fe8000c10190a */
[----:B------:R-:W-:Y:S04]  /*1430*/  STG.E desc[UR10][R2.64+0x3f8], R49 ;  /* 0x0003f83102007986 */ /* 0x000fe8000c10190a */
[----:B------:R-:W-:Y:S04]  /*1440*/  STG.E desc[UR10][R2.64+0x1f8478], R57 ;  /* 0x1f84783902007986 */ /* 0x000fe8000c10190a */
[----:B------:R-:W-:Y:S04]  /*1450*/  STG.E desc[UR10][R2.64+0x3f04f8], R51 ;  /* 0x3f04f83302007986 */ /* 0x000fe8000c10190a */
[----:B------:R-:W-:Y:S01]  /*1460*/  STG.E desc[UR10][R2.64+0x5e8578], R54 ;  /* 0x5e85783602007986 */ /* 0x000fe2000c10190a */
[----:B------:R-:W-:Y:S05]  /*1470*/  EXIT ;  /* 0x000000000000794d */ /* 0x000fea0003800000 */
.L_x_1:
[----:B------:R-:W-:-:S00]  /*1480*/  BRA `(.L_x_1) ;  /* 0xfffffffc00fc7947 */ /* 0x000fc0000383ffff */
[----:B------:R-:W-:-:S00]  /*1490*/  NOP ;  /* 0x0000000000007918 */ /* 0x000fc00000000000 */
        /* <DEDUP_REMOVED lines=14> */
.L_x_2:


//--------------------- .nv.shared.default_function_kernel --------------------------
	.section	.nv.shared.default_function_kernel,"aw",@nobits
	.sectionflags	@""
	.align	4
.nv.shared.default_function_kernel:
	.zero		3456


//--------------------- .nv.shared.reserved.0     --------------------------
	.section	.nv.shared.reserved.0,"aw",@nobits
	.weak		__nv_reservedSMEM_offset_0_alias
	.size		__nv_reservedSMEM_offset_0_alias, 0, 64
	.other		__nv_reservedSMEM_offset_0_alias,@"STO_CUDA_RESERVED_SHARED STV_DEFAULT"
__nv_reservedSMEM_offset_0_alias:
	.zero		0
	.zero		64


//--------------------- .nv.constant0.default_function_kernel --------------------------
	.section	.nv.constant0.default_function_kernel,"a",@progbits
	.sectionflags	@""
	.align	4
.nv.constant0.default_function_kernel:
	.zero		920


//--------------------- SYMBOLS --------------------------

	.type		.nv.reservedSmem.offset0,@object
	.size		.nv.reservedSmem.offset0,0x4
	.type		.nv.reservedSmem.cap,@object
	.size		.nv.reservedSmem.cap,0x4
